//
// Generated by NVIDIA NVVM Compiler
//
// Compiler Build ID: CL-36424714
// Cuda compilation tools, release 13.0, V13.0.88
// Based on NVVM 20.0.0
//

.version 9.0
.target sm_100
.address_size 64

	// .globl	_Z9fillArrayPii

.visible .entry _Z9fillArrayPii(
	.param .u64 .ptr .align 1 _Z9fillArrayPii_param_0,
	.param .u32 _Z9fillArrayPii_param_1
)
{
	.reg .pred 	%p<2>;
	.reg .b32 	%r<6>;
	.reg .b64 	%rd<5>;

	ld.param.u64 	%rd1, [_Z9fillArrayPii_param_0];
	ld.param.u32 	%r2, [_Z9fillArrayPii_param_1];
	mov.u32 	%r3, %ctaid.x;
	mov.u32 	%r4, %ntid.x;
	mov.u32 	%r5, %tid.x;
	mad.lo.s32 	%r1, %r3, %r4, %r5;
	setp.ge.s32 	%p1, %r1, %r2;
	@%p1 bra 	$L__BB0_2;
	cvta.to.global.u64 	%rd2, %rd1;
	mul.wide.s32 	%rd3, %r1, 4;
	add.s64 	%rd4, %rd2, %rd3;
	st.global.u32 	[%rd4], %r1;
$L__BB0_2:
	ret;

}


// ===== COMPILED SASS (sm_100) =====

	.target	sm_100

	.elftype	@"ET_EXEC"


//--------------------- .note.nv.tkinfo           --------------------------
	.section	.note.nv.tkinfo,"",@"SHT_NOTE"
	.sectionflags	@"SHF_NOTE_NV_TKINFO"
	.tkinfo
        /*0018*/ 	.word	0x00000002
        /*0030*/ 	.string	""
        /*0030*/ 	.string	"ptxas"
        /*0030*/ 	.string	"Cuda compilation tools, release 13.0, V13.0.88"
        /*0030*/ 	.string	"Build cuda_13.0.r13.0/compiler.36424714_0"
        /*0030*/ 	.string	"-arch sm_100 -m 64 "



//--------------------- .note.nv.cuinfo           --------------------------
	.section	.note.nv.cuinfo,"",@"SHT_NOTE"
	.sectionflags	@"SHF_NOTE_NV_CUINFO"
        /*0018*/ 	.short	0x0002
        /*001a*/ 	.short	0x0064
        /*001c*/ 	.short	0x0082
	.zero		2


//--------------------- .nv.info                  --------------------------
	.section	.nv.info,"",@"SHT_CUDA_INFO"
	.align	4


	//----- nvinfo : EIATTR_REGCOUNT
	.align		4
        /*0000*/ 	.byte	0x04, 0x2f
        /*0002*/ 	.short	(.L_1 - .L_0)
	.align		4
.L_0:
        /*0004*/ 	.word	index@(_Z9fillArrayPii)
        /*0008*/ 	.word	0x00000008


	//----- nvinfo : EIATTR_FRAME_SIZE
	.align		4
.L_1:
        /*000c*/ 	.byte	0x04, 0x11
        /*000e*/ 	.short	(.L_3 - .L_2)
	.align		4
.L_2:
        /*0010*/ 	.word	index@(_Z9fillArrayPii)
        /*0014*/ 	.word	0x00000000


	//----- nvinfo : EIATTR_MIN_STACK_SIZE
	.align		4
.L_3:
        /*0018*/ 	.byte	0x04, 0x12
        /*001a*/ 	.short	(.L_5 - .L_4)
	.align		4
.L_4:
        /*001c*/ 	.word	index@(_Z9fillArrayPii)
        /*0020*/ 	.word	0x00000000
.L_5:


//--------------------- .nv.compat                --------------------------
	.section	.nv.compat,"",@"SHT_CUDA_COMPAT_INFO"
	.align	4
        /*0000*/ 	.byte	0x02, 0x09, 0x00, 0x00, 0x02, 0x02, 0x01, 0x00, 0x02, 0x05, 0x05, 0x00, 0x03, 0x07, 0x01, 0x01
        /*0010*/ 	.byte	0x02, 0x03, 0x00, 0x00, 0x02, 0x06, 0x01, 0x00, 0x04, 0x0b, 0x08, 0x00, 0x09, 0x00, 0x00, 0x00
        /*0020*/ 	.byte	0x00, 0x00, 0x00, 0x00


//--------------------- .nv.info._Z9fillArrayPii  --------------------------
	.section	.nv.info._Z9fillArrayPii,"",@"SHT_CUDA_INFO"
	.sectionflags	@""
	.align	4


	//----- nvinfo : EIATTR_CUDA_API_VERSION
	.align		4
        /*0000*/ 	.byte	0x04, 0x37
        /*0002*/ 	.short	(.L_7 - .L_6)
.L_6:
        /*0004*/ 	.word	0x00000082


	//----- nvinfo : EIATTR_KPARAM_INFO
	.align		4
.L_7:
        /*0008*/ 	.byte	0x04, 0x17
        /*000a*/ 	.short	(.L_9 - .L_8)
.L_8:
        /*000c*/ 	.word	0x00000000
        /*0010*/ 	.short	0x0001
        /*0012*/ 	.short	0x0008
        /*0014*/ 	.byte	0x00, 0xf0, 0x11, 0x00


	//----- nvinfo : EIATTR_KPARAM_INFO
	.align		4
.L_9:
        /*0018*/ 	.byte	0x04, 0x17
        /*001a*/ 	.short	(.L_11 - .L_10)
.L_10:
        /*001c*/ 	.word	0x00000000
        /*0020*/ 	.short	0x0000
        /*0022*/ 	.short	0x0000
        /*0024*/ 	.byte	0x00, 0xf5, 0x21, 0x00


	//----- nvinfo : EIATTR_SPARSE_MMA_MASK
	.align		4
.L_11:
        /*0028*/ 	.byte	0x03, 0x50
        /*002a*/ 	.short	0x0000


	//----- nvinfo : EIATTR_MAXREG_COUNT
	.align		4
        /*002c*/ 	.byte	0x03, 0x1b
        /*002e*/ 	.short	0x00ff


	//----- nvinfo : EIATTR_MERCURY_ISA_VERSION
	.align		4
        /*0030*/ 	.byte	0x03, 0x5f
        /*0032*/ 	.short	0x0101


	//----- nvinfo : EIATTR_VRC_CTA_INIT_COUNT
	.align		4
        /*0034*/ 	.byte	0x02, 0x4a
	.zero		1
	.zero		1


	//----- nvinfo : EIATTR_EXIT_INSTR_OFFSETS
	.align		4
        /*0038*/ 	.byte	0x04, 0x1c
        /*003a*/ 	.short	(.L_13 - .L_12)


	//   ....[0]....
.L_12:
        /*003c*/ 	.word	0x00000070


	//   ....[1]....
        /*0040*/ 	.word	0x000000c0


	//----- nvinfo : EIATTR_CBANK_PARAM_SIZE
	.align		4
.L_13:
        /*0044*/ 	.byte	0x03, 0x19
        /*0046*/ 	.short	0x000c


	//----- nvinfo : EIATTR_PARAM_CBANK
	.align		4
        /*0048*/ 	.byte	0x04, 0x0a
        /*004a*/ 	.short	(.L_15 - .L_14)
	.align		4
.L_14:
        /*004c*/ 	.word	index@(.nv.constant0._Z9fillArrayPii)
        /*0050*/ 	.short	0x0380
        /*0052*/ 	.short	0x000c


	//----- nvinfo : EIATTR_SW_WAR
	.align		4
.L_15:
        /*0054*/ 	.byte	0x04, 0x36
        /*0056*/ 	.short	(.L_17 - .L_16)
.L_16:
        /*0058*/ 	.word	0x00000008
.L_17:


//--------------------- .nv.callgraph             --------------------------
	.section	.nv.callgraph,"",@"SHT_CUDA_CALLGRAPH"
	.align	4
	.sectionentsize	8
	.align		4
        /*0000*/ 	.word	0x00000000
	.align		4
        /*0004*/ 	.word	0xffffffff
	.align		4
        /*0008*/ 	.word	0x00000000
	.align		4
        /*000c*/ 	.word	0xfffffffe
	.align		4
        /*0010*/ 	.word	0x00000000
	.align		4
        /*0014*/ 	.word	0xfffffffd
	.align		4
        /*0018*/ 	.word	0x00000000
	.align		4
        /*001c*/ 	.word	0xfffffffc


//--------------------- .text._Z9fillArrayPii     --------------------------
	.section	.text._Z9fillArrayPii,"ax",@progbits
	.align	128
        .global         _Z9fillArrayPii
        .type           _Z9fillArrayPii,@function
        .size           _Z9fillArrayPii,(.L_x_1 - _Z9fillArrayPii)
        .other          _Z9fillArrayPii,@"STO_CUDA_ENTRY STV_DEFAULT"
_Z9fillArrayPii:
.text._Z9fillArrayPii:
[----:B------:R-:W-:Y:S01]  /*0000*/  LDC R1, c[0x0][0x37c] ;  /* 0x0000df00ff017b82 */ /* 0x000fe20000000800 */
[----:B------:R-:W0:Y:S07]  /*0010*/  S2R R0, SR_TID.X ;  /* 0x0000000000007919 */ /* 0x000e2e0000002100 */
[----:B------:R-:W0:Y:S01]  /*0020*/  S2UR UR4, SR_CTAID.X ;  /* 0x00000000000479c3 */ /* 0x000e220000002500 */
[----:B------:R-:W1:Y:S07]  /*0030*/  LDCU UR5, c[0x0][0x388] ;  /* 0x00007100ff0577ac */ /* 0x000e6e0008000800 */
[----:B------:R-:W0:Y:S02]  /*0040*/  LDC R5, c[0x0][0x360] ;  /* 0x0000d800ff057b82 */ /* 0x000e240000000800 */
[----:B0-----:R-:W-:-:S05]  /*0050*/  IMAD R5, R5, UR4, R0 ;  /* 0x0000000405057c24 */ /* 0x001fca000f8e0200 */
[----:B-1----:R-:W-:-:S13]  /*0060*/  ISETP.GE.AND P0, PT, R5, UR5, PT ;  /* 0x0000000505007c0c */ /* 0x002fda000bf06270 */
[----:B------:R-:W-:Y:S05]  /*0070*/  @P0 EXIT ;  /* 0x000000000000094d */ /* 0x000fea0003800000 */
[----:B------:R-:W0:Y:S01]  /*0080*/  LDC.64 R2, c[0x0][0x380] ;  /* 0x0000e000ff027b82 */ /* 0x000e220000000a00 */
[----:B------:R-:W1:Y:S01]  /*0090*/  LDCU.64 UR4, c[0x0][0x358] ;  /* 0x00006b00ff0477ac */ /* 0x000e620008000a00 */
[----:B0-----:R-:W-:-:S05]  /*00a0*/  IMAD.WIDE R2, R5, 0x4, R2 ;  /* 0x0000000405027825 */ /* 0x001fca00078e0202 */
[----:B-1----:R-:W-:Y:S01]  /*00b0*/  STG.E desc[UR4][R2.64], R5 ;  /* 0x0000000502007986 */ /* 0x002fe2000c101904 */
[----:B------:R-:W-:Y:S05]  /*00c0*/  EXIT ;  /* 0x000000000000794d */ /* 0x000fea0003800000 */
.L_x_0:
[----:B------:R-:W-:-:S00]  /*00d0*/  BRA `(.L_x_0) ;  /* 0xfffffffc00fc7947 */ /* 0x000fc0000383ffff */
[----:B------:R-:W-:-:S00]  /*00e0*/  NOP ;  /* 0x0000000000007918 */ /* 0x000fc00000000000 */
        /* <DEDUP_REMOVED lines=9> */
.L_x_1:


//--------------------- .nv.shared.reserved.0     --------------------------
	.section	.nv.shared.reserved.0,"aw",@nobits
	.weak		__nv_reservedSMEM_offset_0_alias
	.size		__nv_reservedSMEM_offset_0_alias, 0, 64
	.other		__nv_reservedSMEM_offset_0_alias,@"STO_CUDA_RESERVED_SHARED STV_DEFAULT"
__nv_reservedSMEM_offset_0_alias:
	.zero		0
	.zero		64


//--------------------- .nv.constant0._Z9fillArrayPii --------------------------
	.section	.nv.constant0._Z9fillArrayPii,"a",@progbits
	.sectionflags	@""
	.align	4
.nv.constant0._Z9fillArrayPii:
	.zero		908


//--------------------- SYMBOLS --------------------------

	.type		.nv.reservedSmem.offset0,@object
	.size		.nv.reservedSmem.offset0,0x4
